//
// Generated by NVIDIA NVVM Compiler
//
// Compiler Build ID: CL-36424714
// Cuda compilation tools, release 13.0, V13.0.88
// Based on NVVM 20.0.0
//

.version 9.0
.target sm_100
.address_size 64

	// .globl	_Z5get_cPiS_S_S_
// _ZZ13sum_reductionPiS_E11partial_sum has been demoted

.visible .entry _Z5get_cPiS_S_S_(
	.param .u64 .ptr .align 1 _Z5get_cPiS_S_S__param_0,
	.param .u64 .ptr .align 1 _Z5get_cPiS_S_S__param_1,
	.param .u64 .ptr .align 1 _Z5get_cPiS_S_S__param_2,
	.param .u64 .ptr .align 1 _Z5get_cPiS_S_S__param_3
)
{
	.reg .pred 	%p<3>;
	.reg .b32 	%r<19>;
	.reg .b64 	%rd<14>;

	ld.param.u64 	%rd4, [_Z5get_cPiS_S_S__param_0];
	ld.param.u64 	%rd5, [_Z5get_cPiS_S_S__param_1];
	ld.param.u64 	%rd6, [_Z5get_cPiS_S_S__param_2];
	ld.param.u64 	%rd7, [_Z5get_cPiS_S_S__param_3];
	cvta.to.global.u64 	%rd8, %rd7;
	mov.u32 	%r8, %tid.x;
	mov.u32 	%r9, %ctaid.x;
	mov.u32 	%r1, %ntid.x;
	mad.lo.s32 	%r18, %r9, %r1, %r8;
	ld.global.u32 	%r3, [%rd8];
	mul.lo.s32 	%r4, %r3, %r3;
	setp.ge.s32 	%p1, %r18, %r4;
	@%p1 bra 	$L__BB0_3;
	mov.u32 	%r10, %nctaid.x;
	mul.lo.s32 	%r5, %r1, %r10;
	cvta.to.global.u64 	%rd1, %rd4;
	cvta.to.global.u64 	%rd2, %rd5;
	cvta.to.global.u64 	%rd3, %rd6;
$L__BB0_2:
	div.s32 	%r11, %r18, %r3;
	mul.lo.s32 	%r12, %r11, %r3;
	sub.s32 	%r13, %r18, %r12;
	mad.lo.s32 	%r14, %r13, %r3, %r11;
	mul.wide.s32 	%rd9, %r18, 4;
	add.s64 	%rd10, %rd1, %rd9;
	ld.global.u32 	%r15, [%rd10];
	mul.wide.s32 	%rd11, %r14, 4;
	add.s64 	%rd12, %rd2, %rd11;
	ld.global.u32 	%r16, [%rd12];
	min.s32 	%r17, %r15, %r16;
	add.s64 	%rd13, %rd3, %rd9;
	st.global.u32 	[%rd13], %r17;
	add.s32 	%r18, %r18, %r5;
	setp.lt.s32 	%p2, %r18, %r4;
	@%p2 bra 	$L__BB0_2;
$L__BB0_3:
	ret;

}
	// .globl	_Z13sum_reductionPiS_
.visible .entry _Z13sum_reductionPiS_(
	.param .u64 .ptr .align 1 _Z13sum_reductionPiS__param_0,
	.param .u64 .ptr .align 1 _Z13sum_reductionPiS__param_1
)
{
	.reg .pred 	%p<5>;
	.reg .b32 	%r<23>;
	.reg .b64 	%rd<11>;
	// demoted variable
	.shared .align 4 .b8 _ZZ13sum_reductionPiS_E11partial_sum[1024];
	ld.param.u64 	%rd2, [_Z13sum_reductionPiS__param_0];
	ld.param.u64 	%rd1, [_Z13sum_reductionPiS__param_1];
	cvta.to.global.u64 	%rd3, %rd2;
	mov.u32 	%r1, %tid.x;
	mov.u32 	%r2, %ctaid.x;
	mov.u32 	%r22, %ntid.x;
	mul.lo.s32 	%r7, %r22, %r2;
	shl.b32 	%r8, %r7, 1;
	add.s32 	%r9, %r8, %r1;
	mul.wide.s32 	%rd4, %r9, 4;
	add.s64 	%rd5, %rd3, %rd4;
	ld.global.u32 	%r10, [%rd5];
	add.s32 	%r11, %r9, %r22;
	mul.wide.u32 	%rd6, %r11, 4;
	add.s64 	%rd7, %rd3, %rd6;
	ld.global.u32 	%r12, [%rd7];
	add.s32 	%r13, %r12, %r10;
	shl.b32 	%r14, %r1, 2;
	mov.u32 	%r15, _ZZ13sum_reductionPiS_E11partial_sum;
	add.s32 	%r4, %r15, %r14;
	st.shared.u32 	[%r4], %r13;
	bar.sync 	0;
	setp.lt.u32 	%p1, %r22, 2;
	@%p1 bra 	$L__BB1_4;
$L__BB1_1:
	shr.u32 	%r6, %r22, 1;
	setp.ge.u32 	%p2, %r1, %r6;
	@%p2 bra 	$L__BB1_3;
	shl.b32 	%r16, %r6, 2;
	add.s32 	%r17, %r4, %r16;
	ld.shared.u32 	%r18, [%r17];
	ld.shared.u32 	%r19, [%r4];
	add.s32 	%r20, %r19, %r18;
	st.shared.u32 	[%r4], %r20;
$L__BB1_3:
	bar.sync 	0;
	setp.gt.u32 	%p3, %r22, 3;
	mov.u32 	%r22, %r6;
	@%p3 bra 	$L__BB1_1;
$L__BB1_4:
	setp.ne.s32 	%p4, %r1, 0;
	@%p4 bra 	$L__BB1_6;
	ld.shared.u32 	%r21, [_ZZ13sum_reductionPiS_E11partial_sum];
	cvta.to.global.u64 	%rd8, %rd1;
	mul.wide.u32 	%rd9, %r2, 4;
	add.s64 	%rd10, %rd8, %rd9;
	st.global.u32 	[%rd10], %r21;
$L__BB1_6:
	ret;

}


// ===== COMPILED SASS (sm_100) =====

	.target	sm_100

	.elftype	@"ET_EXEC"


//--------------------- .note.nv.tkinfo           --------------------------
	.section	.note.nv.tkinfo,"",@"SHT_NOTE"
	.sectionflags	@"SHF_NOTE_NV_TKINFO"
	.tkinfo
        /*0018*/ 	.word	0x00000002
        /*0030*/ 	.string	""
        /*0030*/ 	.string	"ptxas"
        /*0030*/ 	.string	"Cuda compilation tools, release 13.0, V13.0.88"
        /*0030*/ 	.string	"Build cuda_13.0.r13.0/compiler.36424714_0"
        /*0030*/ 	.string	"-arch sm_100 -m 64 "



//--------------------- .note.nv.cuinfo           --------------------------
	.section	.note.nv.cuinfo,"",@"SHT_NOTE"
	.sectionflags	@"SHF_NOTE_NV_CUINFO"
        /*0018*/ 	.short	0x0002
        /*001a*/ 	.short	0x0064
        /*001c*/ 	.short	0x0082
	.zero		2


//--------------------- .nv.info                  --------------------------
	.section	.nv.info,"",@"SHT_CUDA_INFO"
	.align	4


	//----- nvinfo : EIATTR_REGCOUNT
	.align		4
        /*0000*/ 	.byte	0x04, 0x2f
        /*0002*/ 	.short	(.L_1 - .L_0)
	.align		4
.L_0:
        /*0004*/ 	.word	index@(_Z5get_cPiS_S_S_)
        /*0008*/ 	.word	0x00000018


	//----- nvinfo : EIATTR_FRAME_SIZE
	.align		4
.L_1:
        /*000c*/ 	.byte	0x04, 0x11
        /*000e*/ 	.short	(.L_3 - .L_2)
	.align		4
.L_2:
        /*0010*/ 	.word	index@(_Z5get_cPiS_S_S_)
        /*0014*/ 	.word	0x00000000


	//----- nvinfo : EIATTR_REGCOUNT
	.align		4
.L_3:
        /*0018*/ 	.byte	0x04, 0x2f
        /*001a*/ 	.short	(.L_5 - .L_4)
	.align		4
.L_4:
        /*001c*/ 	.word	index@(_Z13sum_reductionPiS_)
        /*0020*/ 	.word	0x0000000e


	//----- nvinfo : EIATTR_FRAME_SIZE
	.align		4
.L_5:
        /*0024*/ 	.byte	0x04, 0x11
        /*0026*/ 	.short	(.L_7 - .L_6)
	.align		4
.L_6:
        /*0028*/ 	.word	index@(_Z13sum_reductionPiS_)
        /*002c*/ 	.word	0x00000000


	//----- nvinfo : EIATTR_MIN_STACK_SIZE
	.align		4
.L_7:
        /*0030*/ 	.byte	0x04, 0x12
        /*0032*/ 	.short	(.L_9 - .L_8)
	.align		4
.L_8:
        /*0034*/ 	.word	index@(_Z13sum_reductionPiS_)
        /*0038*/ 	.word	0x00000000


	//----- nvinfo : EIATTR_MIN_STACK_SIZE
	.align		4
.L_9:
        /*003c*/ 	.byte	0x04, 0x12
        /*003e*/ 	.short	(.L_11 - .L_10)
	.align		4
.L_10:
        /*0040*/ 	.word	index@(_Z5get_cPiS_S_S_)
        /*0044*/ 	.word	0x00000000
.L_11:


//--------------------- .nv.compat                --------------------------
	.section	.nv.compat,"",@"SHT_CUDA_COMPAT_INFO"
	.align	4
        /*0000*/ 	.byte	0x02, 0x09, 0x00, 0x00, 0x02, 0x02, 0x01, 0x00, 0x02, 0x05, 0x05, 0x00, 0x03, 0x07, 0x01, 0x01
        /*0010*/ 	.byte	0x02, 0x03, 0x00, 0x00, 0x02, 0x06, 0x01, 0x00, 0x04, 0x0b, 0x08, 0x00, 0x09, 0x00, 0x00, 0x00
        /*0020*/ 	.byte	0x00, 0x00, 0x00, 0x00


//--------------------- .nv.info._Z13sum_reductionPiS_ --------------------------
	.section	.nv.info._Z13sum_reductionPiS_,"",@"SHT_CUDA_INFO"
	.sectionflags	@""
	.align	4


	//----- nvinfo : EIATTR_CUDA_API_VERSION
	.align		4
        /*0000*/ 	.byte	0x04, 0x37
        /*0002*/ 	.short	(.L_13 - .L_12)
.L_12:
        /*0004*/ 	.word	0x00000082


	//----- nvinfo : EIATTR_KPARAM_INFO
	.align		4
.L_13:
        /*0008*/ 	.byte	0x04, 0x17
        /*000a*/ 	.short	(.L_15 - .L_14)
.L_14:
        /*000c*/ 	.word	0x00000000
        /*0010*/ 	.short	0x0001
        /*0012*/ 	.short	0x0008
        /*0014*/ 	.byte	0x00, 0xf5, 0x21, 0x00


	//----- nvinfo : EIATTR_KPARAM_INFO
	.align		4
.L_15:
        /*0018*/ 	.byte	0x04, 0x17
        /*001a*/ 	.short	(.L_17 - .L_16)
.L_16:
        /*001c*/ 	.word	0x00000000
        /*0020*/ 	.short	0x0000
        /*0022*/ 	.short	0x0000
        /*0024*/ 	.byte	0x00, 0xf5, 0x21, 0x00


	//----- nvinfo : EIATTR_SPARSE_MMA_MASK
	.align		4
.L_17:
        /*0028*/ 	.byte	0x03, 0x50
        /*002a*/ 	.short	0x0000


	//----- nvinfo : EIATTR_MAXREG_COUNT
	.align		4
        /*002c*/ 	.byte	0x03, 0x1b
        /*002e*/ 	.short	0x00ff


	//----- nvinfo : EIATTR_NUM_BARRIERS
	.align		4
        /*0030*/ 	.byte	0x02, 0x4c
        /*0032*/ 	.byte	0x01
	.zero		1


	//----- nvinfo : EIATTR_MERCURY_ISA_VERSION
	.align		4
        /*0034*/ 	.byte	0x03, 0x5f
        /*0036*/ 	.short	0x0101


	//----- nvinfo : EIATTR_VRC_CTA_INIT_COUNT
	.align		4
        /*0038*/ 	.byte	0x02, 0x4a
	.zero		1
	.zero		1


	//----- nvinfo : EIATTR_EXIT_INSTR_OFFSETS
	.align		4
        /*003c*/ 	.byte	0x04, 0x1c
        /*003e*/ 	.short	(.L_19 - .L_18)


	//   ....[0]....
.L_18:
        /*0040*/ 	.word	0x00000230


	//   ....[1]....
        /*0044*/ 	.word	0x000002b0


	//----- nvinfo : EIATTR_CBANK_PARAM_SIZE
	.align		4
.L_19:
        /*0048*/ 	.byte	0x03, 0x19
        /*004a*/ 	.short	0x0010


	//----- nvinfo : EIATTR_PARAM_CBANK
	.align		4
        /*004c*/ 	.byte	0x04, 0x0a
        /*004e*/ 	.short	(.L_21 - .L_20)
	.align		4
.L_20:
        /*0050*/ 	.word	index@(.nv.constant0._Z13sum_reductionPiS_)
        /*0054*/ 	.short	0x0380
        /*0056*/ 	.short	0x0010


	//----- nvinfo : EIATTR_SW_WAR
	.align		4
.L_21:
        /*0058*/ 	.byte	0x04, 0x36
        /*005a*/ 	.short	(.L_23 - .L_22)
.L_22:
        /*005c*/ 	.word	0x00000008
.L_23:


//--------------------- .nv.info._Z5get_cPiS_S_S_ --------------------------
	.section	.nv.info._Z5get_cPiS_S_S_,"",@"SHT_CUDA_INFO"
	.sectionflags	@""
	.align	4


	//----- nvinfo : EIATTR_CUDA_API_VERSION
	.align		4
        /*0000*/ 	.byte	0x04, 0x37
        /*0002*/ 	.short	(.L_25 - .L_24)
.L_24:
        /*0004*/ 	.word	0x00000082


	//----- nvinfo : EIATTR_KPARAM_INFO
	.align		4
.L_25:
        /*0008*/ 	.byte	0x04, 0x17
        /*000a*/ 	.short	(.L_27 - .L_26)
.L_26:
        /*000c*/ 	.word	0x00000000
        /*0010*/ 	.short	0x0003
        /*0012*/ 	.short	0x0018
        /*0014*/ 	.byte	0x00, 0xf5, 0x21, 0x00


	//----- nvinfo : EIATTR_KPARAM_INFO
	.align		4
.L_27:
        /*0018*/ 	.byte	0x04, 0x17
        /*001a*/ 	.short	(.L_29 - .L_28)
.L_28:
        /*001c*/ 	.word	0x00000000
        /*0020*/ 	.short	0x0002
        /*0022*/ 	.short	0x0010
        /*0024*/ 	.byte	0x00, 0xf5, 0x21, 0x00


	//----- nvinfo : EIATTR_KPARAM_INFO
	.align		4
.L_29:
        /*0028*/ 	.byte	0x04, 0x17
        /*002a*/ 	.short	(.L_31 - .L_30)
.L_30:
        /*002c*/ 	.word	0x00000000
        /*0030*/ 	.short	0x0001
        /*0032*/ 	.short	0x0008
        /*0034*/ 	.byte	0x00, 0xf5, 0x21, 0x00


	//----- nvinfo : EIATTR_KPARAM_INFO
	.align		4
.L_31:
        /*0038*/ 	.byte	0x04, 0x17
        /*003a*/ 	.short	(.L_33 - .L_32)
.L_32:
        /*003c*/ 	.word	0x00000000
        /*0040*/ 	.short	0x0000
        /*0042*/ 	.short	0x0000
        /*0044*/ 	.byte	0x00, 0xf5, 0x21, 0x00


	//----- nvinfo : EIATTR_SPARSE_MMA_MASK
	.align		4
.L_33:
        /*0048*/ 	.byte	0x03, 0x50
        /*004a*/ 	.short	0x0000


	//----- nvinfo : EIATTR_MAXREG_COUNT
	.align		4
        /*004c*/ 	.byte	0x03, 0x1b
        /*004e*/ 	.short	0x00ff


	//----- nvinfo : EIATTR_MERCURY_ISA_VERSION
	.align		4
        /*0050*/ 	.byte	0x03, 0x5f
        /*0052*/ 	.short	0x0101


	//----- nvinfo : EIATTR_VRC_CTA_INIT_COUNT
	.align		4
        /*0054*/ 	.byte	0x02, 0x4a
	.zero		1
	.zero		1


	//----- nvinfo : EIATTR_EXIT_INSTR_OFFSETS
	.align		4
        /*0058*/ 	.byte	0x04, 0x1c
        /*005a*/ 	.short	(.L_35 - .L_34)


	//   ....[0]....
.L_34:
        /*005c*/ 	.word	0x000000a0


	//   ....[1]....
        /*0060*/ 	.word	0x00000370


	//----- nvinfo : EIATTR_CRS_STACK_SIZE
	.align		4
.L_35:
        /*0064*/ 	.byte	0x04, 0x1e
        /*0066*/ 	.short	(.L_37 - .L_36)
.L_36:
        /*0068*/ 	.word	0x00000000


	//----- nvinfo : EIATTR_CBANK_PARAM_SIZE
	.align		4
.L_37:
        /*006c*/ 	.byte	0x03, 0x19
        /*006e*/ 	.short	0x0020


	//----- nvinfo : EIATTR_PARAM_CBANK
	.align		4
        /*0070*/ 	.byte	0x04, 0x0a
        /*0072*/ 	.short	(.L_39 - .L_38)
	.align		4
.L_38:
        /*0074*/ 	.word	index@(.nv.constant0._Z5get_cPiS_S_S_)
        /*0078*/ 	.short	0x0380
        /*007a*/ 	.short	0x0020


	//----- nvinfo : EIATTR_SW_WAR
	.align		4
.L_39:
        /*007c*/ 	.byte	0x04, 0x36
        /*007e*/ 	.short	(.L_41 - .L_40)
.L_40:
        /*0080*/ 	.word	0x00000008
.L_41:


//--------------------- .nv.callgraph             --------------------------
	.section	.nv.callgraph,"",@"SHT_CUDA_CALLGRAPH"
	.align	4
	.sectionentsize	8
	.align		4
        /*0000*/ 	.word	0x00000000
	.align		4
        /*0004*/ 	.word	0xffffffff
	.align		4
        /*0008*/ 	.word	0x00000000
	.align		4
        /*000c*/ 	.word	0xfffffffe
	.align		4
        /*0010*/ 	.word	0x00000000
	.align		4
        /*0014*/ 	.word	0xfffffffd
	.align		4
        /*0018*/ 	.word	0x00000000
	.align		4
        /*001c*/ 	.word	0xfffffffc


//--------------------- .text._Z13sum_reductionPiS_ --------------------------
	.section	.text._Z13sum_reductionPiS_,"ax",@progbits
	.align	128
        .global         _Z13sum_reductionPiS_
        .type           _Z13sum_reductionPiS_,@function
        .size           _Z13sum_reductionPiS_,(.L_x_5 - _Z13sum_reductionPiS_)
        .other          _Z13sum_reductionPiS_,@"STO_CUDA_ENTRY STV_DEFAULT"
_Z13sum_reductionPiS_:
.text._Z13sum_reductionPiS_:
[----:B------:R-:W-:Y:S01]  /*0000*/  LDC R1, c[0x0][0x37c] ;  /* 0x0000df00ff017b82 */ /* 0x000fe20000000800 */
[----:B------:R-:W0:Y:S01]  /*0010*/  S2R R11, SR_CTAID.X ;  /* 0x00000000000b7919 */ /* 0x000e220000002500 */
[----:B------:R-:W0:Y:S06]  /*0020*/  LDCU UR8, c[0x0][0x360] ;  /* 0x00006c00ff0877ac */ /* 0x000e2c0008000800 */
[----:B------:R-:W1:Y:S01]  /*0030*/  LDC.64 R4, c[0x0][0x380] ;  /* 0x0000e000ff047b82 */ /* 0x000e620000000a00 */
[----:B------:R-:W2:Y:S01]  /*0040*/  S2R R9, SR_TID.X ;  /* 0x0000000000097919 */ /* 0x000ea20000002100 */
[----:B------:R-:W3:Y:S01]  /*0050*/  LDCU.64 UR6, c[0x0][0x358] ;  /* 0x00006b00ff0677ac */ /* 0x000ee20008000a00 */
[----:B0-----:R-:W-:-:S04]  /*0060*/  IMAD R0, R11, UR8, RZ ;  /* 0x000000080b007c24 */ /* 0x001fc8000f8e02ff */
[----:B--2---:R-:W-:-:S05]  /*0070*/  IMAD R3, R0, 0x2, R9 ;  /* 0x0000000200037824 */ /* 0x004fca00078e0209 */
[C---:B------:R-:W-:Y:S01]  /*0080*/  IADD3 R7, PT, PT, R3.reuse, UR8, RZ ;  /* 0x0000000803077c10 */ /* 0x040fe2000fffe0ff */
[----:B-1----:R-:W-:-:S04]  /*0090*/  IMAD.WIDE R2, R3, 0x4, R4 ;  /* 0x0000000403027825 */ /* 0x002fc800078e0204 */
[----:B------:R-:W-:Y:S02]  /*00a0*/  IMAD.WIDE.U32 R4, R7, 0x4, R4 ;  /* 0x0000000407047825 */ /* 0x000fe400078e0004 */
[----:B---3--:R-:W2:Y:S04]  /*00b0*/  LDG.E R2, desc[UR6][R2.64] ;  /* 0x0000000602027981 */ /* 0x008ea8000c1e1900 */
[----:B------:R-:W2:Y:S01]  /*00c0*/  LDG.E R5, desc[UR6][R4.64] ;  /* 0x0000000604057981 */ /* 0x000ea2000c1e1900 */
[----:B------:R-:W0:Y:S01]  /*00d0*/  S2UR UR5, SR_CgaCtaId ;  /* 0x00000000000579c3 */ /* 0x000e220000008800 */
[----:B------:R-:W-:Y:S01]  /*00e0*/  UMOV UR4, 0x400 ;  /* 0x0000040000047882 */ /* 0x000fe20000000000 */
[----:B------:R-:W-:Y:S01]  /*00f0*/  UISETP.GE.U32.AND UP0, UPT, UR8, 0x2, UPT ;  /* 0x000000020800788c */ /* 0x000fe2000bf06070 */
[----:B------:R-:W-:Y:S01]  /*0100*/  ISETP.NE.AND P0, PT, R9, RZ, PT ;  /* 0x000000ff0900720c */ /* 0x000fe20003f05270 */
[----:B0-----:R-:W-:-:S06]  /*0110*/  ULEA UR4, UR5, UR4, 0x18 ;  /* 0x0000000405047291 */ /* 0x001fcc000f8ec0ff */
[----:B------:R-:W-:Y:S01]  /*0120*/  LEA R7, R9, UR4, 0x2 ;  /* 0x0000000409077c11 */ /* 0x000fe2000f8e10ff */
[----:B--2---:R-:W-:-:S05]  /*0130*/  IMAD.IADD R0, R2, 0x1, R5 ;  /* 0x0000000102007824 */ /* 0x004fca00078e0205 */
[----:B------:R0:W-:Y:S01]  /*0140*/  STS [R7], R0 ;  /* 0x0000000007007388 */ /* 0x0001e20000000800 */
[----:B------:R-:W-:Y:S06]  /*0150*/  BAR.SYNC.DEFER_BLOCKING 0x0 ;  /* 0x0000000000007b1d */ /* 0x000fec0000010000 */
[----:B------:R-:W-:Y:S05]  /*0160*/  BRA.U !UP0, `(.L_x_0) ;  /* 0x0000000108307547 */ /* 0x000fea000b800000 */
[----:B0-----:R-:W-:-:S07]  /*0170*/  MOV R0, UR8 ;  /* 0x0000000800007c02 */ /* 0x001fce0008000f00 */
.L_x_1:
[----:B------:R-:W-:-:S04]  /*0180*/  SHF.R.U32.HI R6, RZ, 0x1, R0 ;  /* 0x00000001ff067819 */ /* 0x000fc80000011600 */
[----:B------:R-:W-:-:S13]  /*0190*/  ISETP.GE.U32.AND P1, PT, R9, R6, PT ;  /* 0x000000060900720c */ /* 0x000fda0003f26070 */
[----:B------:R-:W-:Y:S01]  /*01a0*/  @!P1 IMAD R2, R6, 0x4, R7 ;  /* 0x0000000406029824 */ /* 0x000fe200078e0207 */
[----:B------:R-:W-:Y:S05]  /*01b0*/  @!P1 LDS R3, [R7] ;  /* 0x0000000007039984 */ /* 0x000fea0000000800 */
[----:B------:R-:W0:Y:S02]  /*01c0*/  @!P1 LDS R2, [R2] ;  /* 0x0000000002029984 */ /* 0x000e240000000800 */
[----:B0-----:R-:W-:-:S05]  /*01d0*/  @!P1 IADD3 R4, PT, PT, R2, R3, RZ ;  /* 0x0000000302049210 */ /* 0x001fca0007ffe0ff */
[----:B------:R1:W-:Y:S01]  /*01e0*/  @!P1 STS [R7], R4 ;  /* 0x0000000407009388 */ /* 0x0003e20000000800 */
[----:B------:R-:W-:Y:S01]  /*01f0*/  BAR.SYNC.DEFER_BLOCKING 0x0 ;  /* 0x0000000000007b1d */ /* 0x000fe20000010000 */
[----:B------:R-:W-:Y:S01]  /*0200*/  ISETP.GT.U32.AND P1, PT, R0, 0x3, PT ;  /* 0x000000030000780c */ /* 0x000fe20003f24070 */
[----:B------:R-:W-:-:S12]  /*0210*/  IMAD.MOV.U32 R0, RZ, RZ, R6 ;  /* 0x000000ffff007224 */ /* 0x000fd800078e0006 */
[----:B-1----:R-:W-:Y:S05]  /*0220*/  @P1 BRA `(.L_x_1) ;  /* 0xfffffffc00d41947 */ /* 0x002fea000383ffff */
.L_x_0:
[----:B------:R-:W-:Y:S05]  /*0230*/  @P0 EXIT ;  /* 0x000000000000094d */ /* 0x000fea0003800000 */
[----:B------:R-:W1:Y:S01]  /*0240*/  S2UR UR5, SR_CgaCtaId ;  /* 0x00000000000579c3 */ /* 0x000e620000008800 */
[----:B------:R-:W-:-:S07]  /*0250*/  UMOV UR4, 0x400 ;  /* 0x0000040000047882 */ /* 0x000fce0000000000 */
[----:B------:R-:W2:Y:S01]  /*0260*/  LDC.64 R2, c[0x0][0x388] ;  /* 0x0000e200ff027b82 */ /* 0x000ea20000000a00 */
[----:B-1----:R-:W-:Y:S01]  /*0270*/  ULEA UR4, UR5, UR4, 0x18 ;  /* 0x0000000405047291 */ /* 0x002fe2000f8ec0ff */
[----:B--2---:R-:W-:-:S08]  /*0280*/  IMAD.WIDE.U32 R2, R11, 0x4, R2 ;  /* 0x000000040b027825 */ /* 0x004fd000078e0002 */
[----:B------:R-:W1:Y:S04]  /*0290*/  LDS R5, [UR4] ;  /* 0x00000004ff057984 */ /* 0x000e680008000800 */
[----:B-1----:R-:W-:Y:S01]  /*02a0*/  STG.E desc[UR6][R2.64], R5 ;  /* 0x0000000502007986 */ /* 0x002fe2000c101906 */
[----:B------:R-:W-:Y:S05]  /*02b0*/  EXIT ;  /* 0x000000000000794d */ /* 0x000fea0003800000 */
.L_x_2:
[----:B------:R-:W-:-:S00]  /*02c0*/  BRA `(.L_x_2) ;  /* 0xfffffffc00fc7947 */ /* 0x000fc0000383ffff */
[----:B------:R-:W-:-:S00]  /*02d0*/  NOP ;  /* 0x0000000000007918 */ /* 0x000fc00000000000 */
        /* <DEDUP_REMOVED lines=10> */
.L_x_5:


//--------------------- .text._Z5get_cPiS_S_S_    --------------------------
	.section	.text._Z5get_cPiS_S_S_,"ax",@progbits
	.align	128
        .global         _Z5get_cPiS_S_S_
        .type           _Z5get_cPiS_S_S_,@function
        .size           _Z5get_cPiS_S_S_,(.L_x_6 - _Z5get_cPiS_S_S_)
        .other          _Z5get_cPiS_S_S_,@"STO_CUDA_ENTRY STV_DEFAULT"
_Z5get_cPiS_S_S_:
.text._Z5get_cPiS_S_S_:
[----:B------:R-:W-:Y:S08]  /*0000*/  LDC R1, c[0x0][0x37c] ;  /* 0x0000df00ff017b82 */ /* 0x000ff00000000800 */
[----:B------:R-:W0:Y:S01]  /*0010*/  LDC.64 R2, c[0x0][0x398] ;  /* 0x0000e600ff027b82 */ /* 0x000e220000000a00 */
[----:B------:R-:W0:Y:S02]  /*0020*/  LDCU.64 UR4, c[0x0][0x358] ;  /* 0x00006b00ff0477ac */ /* 0x000e240008000a00 */
[----:B0-----:R-:W2:Y:S05]  /*0030*/  LDG.E R0, desc[UR4][R2.64] ;  /* 0x0000000402007981 */ /* 0x001eaa000c1e1900 */
[----:B------:R-:W0:Y:S01]  /*0040*/  S2UR UR6, SR_CTAID.X ;  /* 0x00000000000679c3 */ /* 0x000e220000002500 */
[----:B------:R-:W0:Y:S07]  /*0050*/  S2R R13, SR_TID.X ;  /* 0x00000000000d7919 */ /* 0x000e2e0000002100 */
[----:B------:R-:W0:Y:S02]  /*0060*/  LDC R14, c[0x0][0x360] ;  /* 0x0000d800ff0e7b82 */ /* 0x000e240000000800 */
[----:B0-----:R-:W-:-:S02]  /*0070*/  IMAD R13, R14, UR6, R13 ;  /* 0x000000060e0d7c24 */ /* 0x001fc4000f8e020d */
[----:B--2---:R-:W-:-:S05]  /*0080*/  IMAD R8, R0, R0, RZ ;  /* 0x0000000000087224 */ /* 0x004fca00078e02ff */
[----:B------:R-:W-:-:S13]  /*0090*/  ISETP.GE.AND P0, PT, R13, R8, PT ;  /* 0x000000080d00720c */ /* 0x000fda0003f06270 */
[----:B------:R-:W-:Y:S05]  /*00a0*/  @P0 EXIT ;  /* 0x000000000000094d */ /* 0x000fea0003800000 */
[----:B------:R-:W-:Y:S01]  /*00b0*/  IABS R9, R0 ;  /* 0x0000000000097213 */ /* 0x000fe20000000000 */
[----:B------:R-:W0:Y:S01]  /*00c0*/  LDC.64 R2, c[0x0][0x390] ;  /* 0x0000e400ff027b82 */ /* 0x000e220000000a00 */
[----:B------:R-:W1:Y:S01]  /*00d0*/  LDCU UR6, c[0x0][0x370] ;  /* 0x00006e00ff0677ac */ /* 0x000e620008000800 */
[----:B------:R-:W-:Y:S01]  /*00e0*/  ISETP.NE.AND P0, PT, R0, RZ, PT ;  /* 0x000000ff0000720c */ /* 0x000fe20003f05270 */
[----:B------:R-:W2:Y:S05]  /*00f0*/  I2F.RP R12, R9 ;  /* 0x00000009000c7306 */ /* 0x000eaa0000209400 */
[----:B------:R-:W3:Y:S08]  /*0100*/  LDC.64 R4, c[0x0][0x380] ;  /* 0x0000e000ff047b82 */ /* 0x000ef00000000a00 */
[----:B------:R-:W4:Y:S01]  /*0110*/  LDC.64 R6, c[0x0][0x388] ;  /* 0x0000e200ff067b82 */ /* 0x000f220000000a00 */
[----:B--2---:R-:W2:Y:S02]  /*0120*/  MUFU.RCP R12, R12 ;  /* 0x0000000c000c7308 */ /* 0x004ea40000001000 */
[----:B--2---:R-:W-:-:S02]  /*0130*/  VIADD R11, R12, 0xffffffe ;  /* 0x0ffffffe0c0b7836 */ /* 0x004fc40000000000 */
[----:B-1----:R-:W-:-:S04]  /*0140*/  IMAD R12, R14, UR6, RZ ;  /* 0x000000060e0c7c24 */ /* 0x002fc8000f8e02ff */
[----:B------:R-:W1:Y:S02]  /*0150*/  F2I.FTZ.U32.TRUNC.NTZ R11, R11 ;  /* 0x0000000b000b7305 */ /* 0x000e64000021f000 */
[----:B-1----:R-:W-:-:S04]  /*0160*/  IMAD.MOV R10, RZ, RZ, -R11 ;  /* 0x000000ffff0a7224 */ /* 0x002fc800078e0a0b */
[----:B------:R-:W-:Y:S02]  /*0170*/  IMAD R15, R10, R9, RZ ;  /* 0x000000090a0f7224 */ /* 0x000fe400078e02ff */
[----:B------:R-:W-:-:S05]  /*0180*/  HFMA2 R10, -RZ, RZ, 0, 0 ;  /* 0x00000000ff0a7431 */ /* 0x000fca00000001ff */
[----:B------:R-:W-:Y:S01]  /*0190*/  IMAD.HI.U32 R10, R11, R15, R10 ;  /* 0x0000000f0b0a7227 */ /* 0x000fe200078e000a */
[----:B0--34-:R-:W-:-:S07]  /*01a0*/  LOP3.LUT R11, RZ, R0, RZ, 0x33, !PT ;  /* 0x00000000ff0b7212 */ /* 0x019fce00078e33ff */
.L_x_3:
[----:B------:R-:W-:Y:S02]  /*01b0*/  IABS R14, R0 ;  /* 0x00000000000e7213 */ /* 0x000fe40000000000 */
[----:B------:R-:W-:-:S03]  /*01c0*/  IABS R15, R13 ;  /* 0x0000000d000f7213 */ /* 0x000fc60000000000 */
[----:B------:R-:W-:Y:S02]  /*01d0*/  IMAD.MOV R16, RZ, RZ, -R14 ;  /* 0x000000ffff107224 */ /* 0x000fe400078e0a0e */
[----:B------:R-:W-:-:S04]  /*01e0*/  IMAD.HI.U32 R14, R10, R15, RZ ;  /* 0x0000000f0a0e7227 */ /* 0x000fc800078e00ff */
[----:B------:R-:W-:Y:S01]  /*01f0*/  IMAD R16, R14, R16, R15 ;  /* 0x000000100e107224 */ /* 0x000fe200078e020f */
[----:B------:R-:W-:-:S04]  /*0200*/  IABS R15, R0 ;  /* 0x00000000000f7213 */ /* 0x000fc80000000000 */
[----:B------:R-:W-:-:S13]  /*0210*/  ISETP.GT.U32.AND P2, PT, R9, R16, PT ;  /* 0x000000100900720c */ /* 0x000fda0003f44070 */
[----:B------:R-:W-:Y:S01]  /*0220*/  @!P2 IADD3 R16, PT, PT, R16, -R15, RZ ;  /* 0x8000000f1010a210 */ /* 0x000fe20007ffe0ff */
[----:B------:R-:W-:Y:S01]  /*0230*/  @!P2 VIADD R14, R14, 0x1 ;  /* 0x000000010e0ea836 */ /* 0x000fe20000000000 */
[----:B------:R-:W-:Y:S02]  /*0240*/  LOP3.LUT R15, R13, R0, RZ, 0x3c, !PT ;  /* 0x000000000d0f7212 */ /* 0x000fe400078e3cff */
[----:B------:R-:W-:Y:S02]  /*0250*/  ISETP.GE.U32.AND P1, PT, R16, R9, PT ;  /* 0x000000091000720c */ /* 0x000fe40003f26070 */
[----:B------:R-:W-:-:S11]  /*0260*/  ISETP.GE.AND P3, PT, R15, RZ, PT ;  /* 0x000000ff0f00720c */ /* 0x000fd60003f66270 */
[----:B------:R-:W-:-:S05]  /*0270*/  @P1 IADD3 R14, PT, PT, R14, 0x1, RZ ;  /* 0x000000010e0e1810 */ /* 0x000fca0007ffe0ff */
[----:B------:R-:W-:-:S05]  /*0280*/  @!P3 IMAD.MOV R14, RZ, RZ, -R14 ;  /* 0x000000ffff0eb224 */ /* 0x000fca00078e0a0e */
[----:B------:R-:W-:-:S04]  /*0290*/  SEL R15, R11, R14, !P0 ;  /* 0x0000000e0b0f7207 */ /* 0x000fc80004000000 */
[----:B------:R-:W-:-:S05]  /*02a0*/  IADD3 R14, PT, PT, -R15, RZ, RZ ;  /* 0x000000ff0f0e7210 */ /* 0x000fca0007ffe1ff */
[----:B------:R-:W-:-:S04]  /*02b0*/  IMAD R14, R0, R14, R13 ;  /* 0x0000000e000e7224 */ /* 0x000fc800078e020d */
[----:B------:R-:W-:Y:S02]  /*02c0*/  IMAD R17, R0, R14, R15 ;  /* 0x0000000e00117224 */ /* 0x000fe400078e020f */
[----:B------:R-:W-:-:S04]  /*02d0*/  IMAD.WIDE R14, R13, 0x4, R4 ;  /* 0x000000040d0e7825 */ /* 0x000fc800078e0204 */
[----:B------:R-:W-:Y:S02]  /*02e0*/  IMAD.WIDE R16, R17, 0x4, R6 ;  /* 0x0000000411107825 */ /* 0x000fe400078e0206 */
[----:B------:R-:W2:Y:S04]  /*02f0*/  LDG.E R14, desc[UR4][R14.64] ;  /* 0x000000040e0e7981 */ /* 0x000ea8000c1e1900 */
[----:B------:R-:W2:Y:S01]  /*0300*/  LDG.E R17, desc[UR4][R16.64] ;  /* 0x0000000410117981 */ /* 0x000ea2000c1e1900 */
[----:B0-----:R-:W-:-:S04]  /*0310*/  IMAD.WIDE R18, R13, 0x4, R2 ;  /* 0x000000040d127825 */ /* 0x001fc800078e0202 */
[----:B------:R-:W-:-:S05]  /*0320*/  IMAD.IADD R13, R12, 0x1, R13 ;  /* 0x000000010c0d7824 */ /* 0x000fca00078e020d */
[----:B------:R-:W-:Y:S02]  /*0330*/  ISETP.GE.AND P1, PT, R13, R8, PT ;  /* 0x000000080d00720c */ /* 0x000fe40003f26270 */
[----:B--2---:R-:W-:-:S05]  /*0340*/  VIMNMX R21, PT, PT, R14, R17, PT ;  /* 0x000000110e157248 */ /* 0x004fca0003fe0100 */
[----:B------:R0:W-:Y:S06]  /*0350*/  STG.E desc[UR4][R18.64], R21 ;  /* 0x0000001512007986 */ /* 0x0001ec000c101904 */
[----:B------:R-:W-:Y:S05]  /*0360*/  @!P1 BRA `(.L_x_3) ;  /* 0xfffffffc00909947 */ /* 0x000fea000383ffff */
[----:B------:R-:W-:Y:S05]  /*0370*/  EXIT ;  /* 0x000000000000794d */ /* 0x000fea0003800000 */
.L_x_4:
        /* <DEDUP_REMOVED lines=16> */
.L_x_6:


//--------------------- .nv.shared._Z13sum_reductionPiS_ --------------------------
	.section	.nv.shared._Z13sum_reductionPiS_,"aw",@nobits
	.sectionflags	@""
	.align	4
.nv.shared._Z13sum_reductionPiS_:
	.zero		2048


//--------------------- .nv.shared.reserved.0     --------------------------
	.section	.nv.shared.reserved.0,"aw",@nobits
	.weak		__nv_reservedSMEM_offset_0_alias
	.size		__nv_reservedSMEM_offset_0_alias, 0, 64
	.other		__nv_reservedSMEM_offset_0_alias,@"STO_CUDA_RESERVED_SHARED STV_DEFAULT"
__nv_reservedSMEM_offset_0_alias:
	.zero		0
	.zero		64


//--------------------- .nv.constant0._Z13sum_reductionPiS_ --------------------------
	.section	.nv.constant0._Z13sum_reductionPiS_,"a",@progbits
	.sectionflags	@""
	.align	4
.nv.constant0._Z13sum_reductionPiS_:
	.zero		912


//--------------------- .nv.constant0._Z5get_cPiS_S_S_ --------------------------
	.section	.nv.constant0._Z5get_cPiS_S_S_,"a",@progbits
	.sectionflags	@""
	.align	4
.nv.constant0._Z5get_cPiS_S_S_:
	.zero		928


//--------------------- SYMBOLS --------------------------

	.type		.nv.reservedSmem.offset0,@object
	.size		.nv.reservedSmem.offset0,0x4
	.type		.nv.reservedSmem.cap,@object
	.size		.nv.reservedSmem.cap,0x4
